//
// Generated by NVIDIA NVVM Compiler
//
// Compiler Build ID: CL-36424714
// Cuda compilation tools, release 13.0, V13.0.88
// Based on NVVM 20.0.0
//

.version 9.0
.target sm_100
.address_size 64

	// .globl	_Z21smith_waterman_kernelPcS_Piiiiii
.const .align 4 .b8 d_similitud[64];

.visible .entry _Z21smith_waterman_kernelPcS_Piiiiii(
	.param .u64 .ptr .align 1 _Z21smith_waterman_kernelPcS_Piiiiii_param_0,
	.param .u64 .ptr .align 1 _Z21smith_waterman_kernelPcS_Piiiiii_param_1,
	.param .u64 .ptr .align 1 _Z21smith_waterman_kernelPcS_Piiiiii_param_2,
	.param .u32 _Z21smith_waterman_kernelPcS_Piiiiii_param_3,
	.param .u32 _Z21smith_waterman_kernelPcS_Piiiiii_param_4,
	.param .u32 _Z21smith_waterman_kernelPcS_Piiiiii_param_5,
	.param .u32 _Z21smith_waterman_kernelPcS_Piiiiii_param_6,
	.param .u32 _Z21smith_waterman_kernelPcS_Piiiiii_param_7
)
{
	.reg .pred 	%p<13>;
	.reg .b16 	%rs<3>;
	.reg .b32 	%r<45>;
	.reg .b64 	%rd<18>;

	ld.param.u64 	%rd1, [_Z21smith_waterman_kernelPcS_Piiiiii_param_0];
	ld.param.u64 	%rd2, [_Z21smith_waterman_kernelPcS_Piiiiii_param_1];
	ld.param.u64 	%rd3, [_Z21smith_waterman_kernelPcS_Piiiiii_param_2];
	ld.param.u32 	%r7, [_Z21smith_waterman_kernelPcS_Piiiiii_param_4];
	ld.param.u32 	%r8, [_Z21smith_waterman_kernelPcS_Piiiiii_param_5];
	ld.param.u32 	%r9, [_Z21smith_waterman_kernelPcS_Piiiiii_param_6];
	ld.param.u32 	%r10, [_Z21smith_waterman_kernelPcS_Piiiiii_param_7];
	mov.u32 	%r11, %ctaid.x;
	mov.u32 	%r12, %ntid.x;
	mov.u32 	%r13, %tid.x;
	mad.lo.s32 	%r14, %r11, %r12, %r13;
	add.s32 	%r1, %r14, %r9;
	setp.gt.s32 	%p1, %r1, %r10;
	@%p1 bra 	$L__BB0_20;
	cvta.to.global.u64 	%rd4, %rd1;
	sub.s32 	%r2, %r8, %r1;
	cvt.s64.s32 	%rd5, %r1;
	add.s64 	%rd6, %rd4, %rd5;
	ld.global.u8 	%rs1, [%rd6+-1];
	mov.b32 	%r42, 0;
	setp.gt.s16 	%p2, %rs1, 70;
	@%p2 bra 	$L__BB0_5;
	setp.eq.s16 	%p5, %rs1, 65;
	@%p5 bra 	$L__BB0_9;
	setp.eq.s16 	%p6, %rs1, 67;
	@%p6 bra 	$L__BB0_4;
	bra.uni 	$L__BB0_8;
$L__BB0_4:
	mov.b32 	%r42, 1;
	bra.uni 	$L__BB0_9;
$L__BB0_5:
	setp.eq.s16 	%p3, %rs1, 71;
	@%p3 bra 	$L__BB0_21;
	setp.eq.s16 	%p4, %rs1, 84;
	@%p4 bra 	$L__BB0_7;
	bra.uni 	$L__BB0_8;
$L__BB0_7:
	mov.b32 	%r42, 3;
	bra.uni 	$L__BB0_9;
$L__BB0_8:
	mov.b32 	%r42, -1;
$L__BB0_9:
	cvt.s64.s32 	%rd7, %r2;
	cvta.to.global.u64 	%rd8, %rd2;
	add.s64 	%rd9, %rd8, %rd7;
	ld.global.u8 	%rs2, [%rd9];
	mov.b32 	%r43, 0;
	setp.gt.s16 	%p7, %rs2, 70;
	@%p7 bra 	$L__BB0_13;
	setp.eq.s16 	%p10, %rs2, 65;
	@%p10 bra 	$L__BB0_17;
	setp.eq.s16 	%p11, %rs2, 67;
	@%p11 bra 	$L__BB0_12;
	bra.uni 	$L__BB0_16;
$L__BB0_12:
	mov.b32 	%r43, 1;
	bra.uni 	$L__BB0_17;
$L__BB0_13:
	setp.eq.s16 	%p8, %rs2, 71;
	@%p8 bra 	$L__BB0_22;
	setp.eq.s16 	%p9, %rs2, 84;
	@%p9 bra 	$L__BB0_15;
	bra.uni 	$L__BB0_16;
$L__BB0_15:
	mov.b32 	%r43, 3;
	bra.uni 	$L__BB0_17;
$L__BB0_16:
	mov.b32 	%r43, -1;
$L__BB0_17:
	or.b32  	%r26, %r43, %r42;
	setp.lt.s32 	%p12, %r26, 0;
	mov.b32 	%r44, 0;
	@%p12 bra 	$L__BB0_19;
	shl.b32 	%r27, %r42, 2;
	add.s32 	%r28, %r27, %r43;
	mul.wide.s32 	%rd10, %r28, 4;
	mov.u64 	%rd11, d_similitud;
	add.s64 	%rd12, %rd11, %rd10;
	ld.const.u32 	%r44, [%rd12];
$L__BB0_19:
	cvta.to.global.u64 	%rd13, %rd3;
	add.s32 	%r29, %r1, -1;
	mad.lo.s32 	%r30, %r29, %r7, %r29;
	add.s32 	%r31, %r30, %r2;
	add.s32 	%r32, %r7, %r31;
	add.s32 	%r33, %r32, 1;
	mul.wide.s32 	%rd14, %r31, 4;
	add.s64 	%rd15, %rd13, %rd14;
	ld.global.u32 	%r34, [%rd15];
	add.s32 	%r35, %r34, %r44;
	ld.global.u32 	%r36, [%rd15+4];
	mul.wide.s32 	%rd16, %r33, 4;
	add.s64 	%rd17, %rd13, %rd16;
	ld.global.u32 	%r37, [%rd17];
	max.s32 	%r38, %r36, %r37;
	add.s32 	%r39, %r38, -2;
	max.s32 	%r40, %r35, %r39;
	max.s32 	%r41, %r40, 0;
	st.global.u32 	[%rd17+4], %r41;
$L__BB0_20:
	ret;
$L__BB0_21:
	mov.b32 	%r42, 2;
	bra.uni 	$L__BB0_9;
$L__BB0_22:
	mov.b32 	%r43, 2;
	bra.uni 	$L__BB0_17;

}


// ===== COMPILED SASS (sm_100) =====

	.target	sm_100

	.elftype	@"ET_EXEC"


//--------------------- .note.nv.tkinfo           --------------------------
	.section	.note.nv.tkinfo,"",@"SHT_NOTE"
	.sectionflags	@"SHF_NOTE_NV_TKINFO"
	.tkinfo
        /*0018*/ 	.word	0x00000002
        /*0030*/ 	.string	""
        /*0030*/ 	.string	"ptxas"
        /*0030*/ 	.string	"Cuda compilation tools, release 13.0, V13.0.88"
        /*0030*/ 	.string	"Build cuda_13.0.r13.0/compiler.36424714_0"
        /*0030*/ 	.string	"-arch sm_100 -m 64 "



//--------------------- .note.nv.cuinfo           --------------------------
	.section	.note.nv.cuinfo,"",@"SHT_NOTE"
	.sectionflags	@"SHF_NOTE_NV_CUINFO"
        /*0018*/ 	.short	0x0002
        /*001a*/ 	.short	0x0064
        /*001c*/ 	.short	0x0082
	.zero		2


//--------------------- .nv.info                  --------------------------
	.section	.nv.info,"",@"SHT_CUDA_INFO"
	.align	4


	//----- nvinfo : EIATTR_REGCOUNT
	.align		4
        /*0000*/ 	.byte	0x04, 0x2f
        /*0002*/ 	.short	(.L_2 - .L_1)
	.align		4
.L_1:
        /*0004*/ 	.word	index@(_Z21smith_waterman_kernelPcS_Piiiiii)
        /*0008*/ 	.word	0x0000000e


	//----- nvinfo : EIATTR_FRAME_SIZE
	.align		4
.L_2:
        /*000c*/ 	.byte	0x04, 0x11
        /*000e*/ 	.short	(.L_4 - .L_3)
	.align		4
.L_3:
        /*0010*/ 	.word	index@(_Z21smith_waterman_kernelPcS_Piiiiii)
        /*0014*/ 	.word	0x00000000


	//----- nvinfo : EIATTR_MIN_STACK_SIZE
	.align		4
.L_4:
        /*0018*/ 	.byte	0x04, 0x12
        /*001a*/ 	.short	(.L_6 - .L_5)
	.align		4
.L_5:
        /*001c*/ 	.word	index@(_Z21smith_waterman_kernelPcS_Piiiiii)
        /*0020*/ 	.word	0x00000000
.L_6:


//--------------------- .nv.compat                --------------------------
	.section	.nv.compat,"",@"SHT_CUDA_COMPAT_INFO"
	.align	4
        /*0000*/ 	.byte	0x02, 0x09, 0x00, 0x00, 0x02, 0x02, 0x01, 0x00, 0x02, 0x05, 0x05, 0x00, 0x03, 0x07, 0x01, 0x01
        /*0010*/ 	.byte	0x02, 0x03, 0x00, 0x00, 0x02, 0x06, 0x01, 0x00, 0x04, 0x0b, 0x08, 0x00, 0x09, 0x00, 0x00, 0x00
        /*0020*/ 	.byte	0x00, 0x00, 0x00, 0x00


//--------------------- .nv.info._Z21smith_waterman_kernelPcS_Piiiiii --------------------------
	.section	.nv.info._Z21smith_waterman_kernelPcS_Piiiiii,"",@"SHT_CUDA_INFO"
	.sectionflags	@""
	.align	4


	//----- nvinfo : EIATTR_CUDA_API_VERSION
	.align		4
        /*0000*/ 	.byte	0x04, 0x37
        /*0002*/ 	.short	(.L_8 - .L_7)
.L_7:
        /*0004*/ 	.word	0x00000082


	//----- nvinfo : EIATTR_KPARAM_INFO
	.align		4
.L_8:
        /*0008*/ 	.byte	0x04, 0x17
        /*000a*/ 	.short	(.L_10 - .L_9)
.L_9:
        /*000c*/ 	.word	0x00000000
        /*0010*/ 	.short	0x0007
        /*0012*/ 	.short	0x0028
        /*0014*/ 	.byte	0x00, 0xf0, 0x11, 0x00


	//----- nvinfo : EIATTR_KPARAM_INFO
	.align		4
.L_10:
        /*0018*/ 	.byte	0x04, 0x17
        /*001a*/ 	.short	(.L_12 - .L_11)
.L_11:
        /*001c*/ 	.word	0x00000000
        /*0020*/ 	.short	0x0006
        /*0022*/ 	.short	0x0024
        /*0024*/ 	.byte	0x00, 0xf0, 0x11, 0x00


	//----- nvinfo : EIATTR_KPARAM_INFO
	.align		4
.L_12:
        /*0028*/ 	.byte	0x04, 0x17
        /*002a*/ 	.short	(.L_14 - .L_13)
.L_13:
        /*002c*/ 	.word	0x00000000
        /*0030*/ 	.short	0x0005
        /*0032*/ 	.short	0x0020
        /*0034*/ 	.byte	0x00, 0xf0, 0x11, 0x00


	//----- nvinfo : EIATTR_KPARAM_INFO
	.align		4
.L_14:
        /*0038*/ 	.byte	0x04, 0x17
        /*003a*/ 	.short	(.L_16 - .L_15)
.L_15:
        /*003c*/ 	.word	0x00000000
        /*0040*/ 	.short	0x0004
        /*0042*/ 	.short	0x001c
        /*0044*/ 	.byte	0x00, 0xf0, 0x11, 0x00


	//----- nvinfo : EIATTR_KPARAM_INFO
	.align		4
.L_16:
        /*0048*/ 	.byte	0x04, 0x17
        /*004a*/ 	.short	(.L_18 - .L_17)
.L_17:
        /*004c*/ 	.word	0x00000000
        /*0050*/ 	.short	0x0003
        /*0052*/ 	.short	0x0018
        /*0054*/ 	.byte	0x00, 0xf0, 0x11, 0x00


	//----- nvinfo : EIATTR_KPARAM_INFO
	.align		4
.L_18:
        /*0058*/ 	.byte	0x04, 0x17
        /*005a*/ 	.short	(.L_20 - .L_19)
.L_19:
        /*005c*/ 	.word	0x00000000
        /*0060*/ 	.short	0x0002
        /*0062*/ 	.short	0x0010
        /*0064*/ 	.byte	0x00, 0xf5, 0x21, 0x00


	//----- nvinfo : EIATTR_KPARAM_INFO
	.align		4
.L_20:
        /*0068*/ 	.byte	0x04, 0x17
        /*006a*/ 	.short	(.L_22 - .L_21)
.L_21:
        /*006c*/ 	.word	0x00000000
        /*0070*/ 	.short	0x0001
        /*0072*/ 	.short	0x0008
        /*0074*/ 	.byte	0x00, 0xf5, 0x21, 0x00


	//----- nvinfo : EIATTR_KPARAM_INFO
	.align		4
.L_22:
        /*0078*/ 	.byte	0x04, 0x17
        /*007a*/ 	.short	(.L_24 - .L_23)
.L_23:
        /*007c*/ 	.word	0x00000000
        /*0080*/ 	.short	0x0000
        /*0082*/ 	.short	0x0000
        /*0084*/ 	.byte	0x00, 0xf5, 0x21, 0x00


	//----- nvinfo : EIATTR_SPARSE_MMA_MASK
	.align		4
.L_24:
        /*0088*/ 	.byte	0x03, 0x50
        /*008a*/ 	.short	0x0000


	//----- nvinfo : EIATTR_MAXREG_COUNT
	.align		4
        /*008c*/ 	.byte	0x03, 0x1b
        /*008e*/ 	.short	0x00ff


	//----- nvinfo : EIATTR_MERCURY_ISA_VERSION
	.align		4
        /*0090*/ 	.byte	0x03, 0x5f
        /*0092*/ 	.short	0x0101


	//----- nvinfo : EIATTR_VRC_CTA_INIT_COUNT
	.align		4
        /*0094*/ 	.byte	0x02, 0x4a
	.zero		1
	.zero		1


	//----- nvinfo : EIATTR_EXIT_INSTR_OFFSETS
	.align		4
        /*0098*/ 	.byte	0x04, 0x1c
        /*009a*/ 	.short	(.L_26 - .L_25)


	//   ....[0]....
.L_25:
        /*009c*/ 	.word	0x00000090


	//   ....[1]....
        /*00a0*/ 	.word	0x00000500


	//----- nvinfo : EIATTR_CRS_STACK_SIZE
	.align		4
.L_26:
        /*00a4*/ 	.byte	0x04, 0x1e
        /*00a6*/ 	.short	(.L_28 - .L_27)
.L_27:
        /*00a8*/ 	.word	0x00000000


	//----- nvinfo : EIATTR_CBANK_PARAM_SIZE
	.align		4
.L_28:
        /*00ac*/ 	.byte	0x03, 0x19
        /*00ae*/ 	.short	0x002c


	//----- nvinfo : EIATTR_PARAM_CBANK
	.align		4
        /*00b0*/ 	.byte	0x04, 0x0a
        /*00b2*/ 	.short	(.L_30 - .L_29)
	.align		4
.L_29:
        /*00b4*/ 	.word	index@(.nv.constant0._Z21smith_waterman_kernelPcS_Piiiiii)
        /*00b8*/ 	.short	0x0380
        /*00ba*/ 	.short	0x002c


	//----- nvinfo : EIATTR_SW_WAR
	.align		4
.L_30:
        /*00bc*/ 	.byte	0x04, 0x36
        /*00be*/ 	.short	(.L_32 - .L_31)
.L_31:
        /*00c0*/ 	.word	0x00000008
.L_32:


//--------------------- .nv.callgraph             --------------------------
	.section	.nv.callgraph,"",@"SHT_CUDA_CALLGRAPH"
	.align	4
	.sectionentsize	8
	.align		4
        /*0000*/ 	.word	0x00000000
	.align		4
        /*0004*/ 	.word	0xffffffff
	.align		4
        /*0008*/ 	.word	0x00000000
	.align		4
        /*000c*/ 	.word	0xfffffffe
	.align		4
        /*0010*/ 	.word	0x00000000
	.align		4
        /*0014*/ 	.word	0xfffffffd
	.align		4
        /*0018*/ 	.word	0x00000000
	.align		4
        /*001c*/ 	.word	0xfffffffc


//--------------------- .nv.constant3             --------------------------
	.section	.nv.constant3,"a",@progbits
	.align	4
.nv.constant3:
	.type		d_similitud,@object
	.size		d_similitud,(.L_0 - d_similitud)
d_similitud:
	.zero		64
.L_0:


//--------------------- .text._Z21smith_waterman_kernelPcS_Piiiiii --------------------------
	.section	.text._Z21smith_waterman_kernelPcS_Piiiiii,"ax",@progbits
	.align	128
        .global         _Z21smith_waterman_kernelPcS_Piiiiii
        .type           _Z21smith_waterman_kernelPcS_Piiiiii,@function
        .size           _Z21smith_waterman_kernelPcS_Piiiiii,(.L_x_11 - _Z21smith_waterman_kernelPcS_Piiiiii)
        .other          _Z21smith_waterman_kernelPcS_Piiiiii,@"STO_CUDA_ENTRY STV_DEFAULT"
_Z21smith_waterman_kernelPcS_Piiiiii:
.text._Z21smith_waterman_kernelPcS_Piiiiii:
[----:B------:R-:W-:Y:S01]  /*0000*/  LDC R1, c[0x0][0x37c] ;  /* 0x0000df00ff017b82 */ /* 0x000fe20000000800 */
[----:B------:R-:W0:Y:S07]  /*0010*/  S2R R3, SR_TID.X ;  /* 0x0000000000037919 */ /* 0x000e2e0000002100 */
[----:B------:R-:W0:Y:S01]  /*0020*/  S2UR UR4, SR_CTAID.X ;  /* 0x00000000000479c3 */ /* 0x000e220000002500 */
[----:B------:R-:W1:Y:S01]  /*0030*/  LDCU UR5, c[0x0][0x3a4] ;  /* 0x00007480ff0577ac */ /* 0x000e620008000800 */
[----:B------:R-:W2:Y:S06]  /*0040*/  LDCU UR6, c[0x0][0x3a8] ;  /* 0x00007500ff0677ac */ /* 0x000eac0008000800 */
[----:B------:R-:W0:Y:S02]  /*0050*/  LDC R0, c[0x0][0x360] ;  /* 0x0000d800ff007b82 */ /* 0x000e240000000800 */
[----:B0-----:R-:W-:-:S04]  /*0060*/  IMAD R0, R0, UR4, R3 ;  /* 0x0000000400007c24 */ /* 0x001fc8000f8e0203 */
[----:B-1----:R-:W-:-:S05]  /*0070*/  VIADD R0, R0, UR5 ;  /* 0x0000000500007c36 */ /* 0x002fca0008000000 */
[----:B--2---:R-:W-:-:S13]  /*0080*/  ISETP.GT.AND P0, PT, R0, UR6, PT ;  /* 0x0000000600007c0c */ /* 0x004fda000bf04270 */
[----:B------:R-:W-:Y:S05]  /*0090*/  @P0 EXIT ;  /* 0x000000000000094d */ /* 0x000fea0003800000 */
[----:B------:R-:W0:Y:S01]  /*00a0*/  LDCU.64 UR6, c[0x0][0x380] ;  /* 0x00007000ff0677ac */ /* 0x000e220008000a00 */
[----:B------:R-:W1:Y:S01]  /*00b0*/  LDCU.64 UR4, c[0x0][0x358] ;  /* 0x00006b00ff0477ac */ /* 0x000e620008000a00 */
[C---:B0-----:R-:W-:Y:S01]  /*00c0*/  IADD3 R2, P0, PT, R0.reuse, UR6, RZ ;  /* 0x0000000600027c10 */ /* 0x041fe2000ff1e0ff */
[----:B------:R-:W0:Y:S03]  /*00d0*/  LDCU UR6, c[0x0][0x3a0] ;  /* 0x00007400ff0677ac */ /* 0x000e260008000800 */
[----:B------:R-:W-:-:S05]  /*00e0*/  LEA.HI.X.SX32 R3, R0, UR7, 0x1, P0 ;  /* 0x0000000700037c11 */ /* 0x000fca00080f0eff */
[----:B-1----:R-:W2:Y:S01]  /*00f0*/  LDG.E.U8 R2, desc[UR4][R2.64+-0x1] ;  /* 0xffffff0402027981 */ /* 0x002ea2000c1e1100 */
[----:B------:R-:W-:Y:S01]  /*0100*/  BSSY.RECONVERGENT B0, `(.L_x_0) ;  /* 0x0000013000007945 */ /* 0x000fe20003800200 */
[----:B0-----:R-:W-:Y:S02]  /*0110*/  IADD3 R6, PT, PT, -R0, UR6, RZ ;  /* 0x0000000600067c10 */ /* 0x001fe4000fffe1ff */
[----:B--2---:R-:W-:-:S13]  /*0120*/  ISETP.GT.AND P0, PT, R2, 0x46, PT ;  /* 0x000000460200780c */ /* 0x004fda0003f04270 */
[----:B------:R-:W-:Y:S05]  /*0130*/  @P0 BRA `(.L_x_1) ;  /* 0x00000000001c0947 */ /* 0x000fea0003800000 */
[----:B------:R-:W-:Y:S01]  /*0140*/  ISETP.NE.AND P0, PT, R2, 0x41, PT ;  /* 0x000000410200780c */ /* 0x000fe20003f05270 */
[----:B------:R-:W-:-:S12]  /*0150*/  IMAD.MOV.U32 R7, RZ, RZ, RZ ;  /* 0x000000ffff077224 */ /* 0x000fd800078e00ff */
[----:B------:R-:W-:Y:S05]  /*0160*/  @!P0 BRA `(.L_x_2) ;  /* 0x0000000000308947 */ /* 0x000fea0003800000 */
[----:B------:R-:W-:-:S13]  /*0170*/  ISETP.NE.AND P0, PT, R2, 0x43, PT ;  /* 0x000000430200780c */ /* 0x000fda0003f05270 */
[----:B------:R-:W-:Y:S05]  /*0180*/  @P0 BRA `(.L_x_3) ;  /* 0x00000000001c0947 */ /* 0x000fea0003800000 */
[----:B------:R-:W-:Y:S01]  /*0190*/  IMAD.MOV.U32 R7, RZ, RZ, 0x1 ;  /* 0x00000001ff077424 */ /* 0x000fe200078e00ff */
[----:B------:R-:W-:Y:S06]  /*01a0*/  BRA `(.L_x_2) ;  /* 0x0000000000207947 */ /* 0x000fec0003800000 */
.L_x_1:
[----:B------:R-:W-:-:S13]  /*01b0*/  ISETP.NE.AND P0, PT, R2, 0x47, PT ;  /* 0x000000470200780c */ /* 0x000fda0003f05270 */
[----:B------:R-:W-:Y:S01]  /*01c0*/  @!P0 IMAD.MOV.U32 R7, RZ, RZ, 0x2 ;  /* 0x00000002ff078424 */ /* 0x000fe200078e00ff */
[----:B------:R-:W-:Y:S06]  /*01d0*/  @!P0 BRA `(.L_x_2) ;  /* 0x0000000000148947 */ /* 0x000fec0003800000 */
[----:B------:R-:W-:-:S13]  /*01e0*/  ISETP.NE.AND P0, PT, R2, 0x54, PT ;  /* 0x000000540200780c */ /* 0x000fda0003f05270 */
[----:B------:R-:W-:Y:S05]  /*01f0*/  @!P0 BRA `(.L_x_4) ;  /* 0x0000000000088947 */ /* 0x000fea0003800000 */
.L_x_3:
[----:B------:R-:W-:Y:S01]  /*0200*/  IMAD.MOV.U32 R7, RZ, RZ, -0x1 ;  /* 0xffffffffff077424 */ /* 0x000fe200078e00ff */
[----:B------:R-:W-:Y:S06]  /*0210*/  BRA `(.L_x_2) ;  /* 0x0000000000047947 */ /* 0x000fec0003800000 */
.L_x_4:
[----:B------:R-:W-:-:S07]  /*0220*/  IMAD.MOV.U32 R7, RZ, RZ, 0x3 ;  /* 0x00000003ff077424 */ /* 0x000fce00078e00ff */
.L_x_2:
[----:B------:R-:W-:Y:S05]  /*0230*/  BSYNC.RECONVERGENT B0 ;  /* 0x0000000000007941 */ /* 0x000fea0003800200 */
.L_x_0:
[----:B------:R-:W0:Y:S02]  /*0240*/  LDCU.64 UR6, c[0x0][0x388] ;  /* 0x00007100ff0677ac */ /* 0x000e240008000a00 */
[----:B0-----:R-:W-:-:S04]  /*0250*/  IADD3 R2, P0, PT, R6, UR6, RZ ;  /* 0x0000000606027c10 */ /* 0x001fc8000ff1e0ff */
[----:B------:R-:W-:-:S05]  /*0260*/  LEA.HI.X.SX32 R3, R6, UR7, 0x1, P0 ;  /* 0x0000000706037c11 */ /* 0x000fca00080f0eff */
[----:B------:R-:W2:Y:S01]  /*0270*/  LDG.E.U8 R2, desc[UR4][R2.64] ;  /* 0x0000000402027981 */ /* 0x000ea2000c1e1100 */
[----:B------:R-:W-:Y:S01]  /*0280*/  BSSY.RECONVERGENT B0, `(.L_x_5) ;  /* 0x0000012000007945 */ /* 0x000fe20003800200 */
        /* <DEDUP_REMOVED lines=9> */
.L_x_6:
[----:B------:R-:W-:-:S13]  /*0320*/  ISETP.NE.AND P0, PT, R2, 0x47, PT ;  /* 0x000000470200780c */ /* 0x000fda0003f05270 */
[----:B------:R-:W-:Y:S01]  /*0330*/  @!P0 IMAD.MOV.U32 R8, RZ, RZ, 0x2 ;  /* 0x00000002ff088424 */ /* 0x000fe200078e00ff */
[----:B------:R-:W-:Y:S06]  /*0340*/  @!P0 BRA `(.L_x_7) ;  /* 0x0000000000148947 */ /* 0x000fec0003800000 */
[----:B------:R-:W-:-:S13]  /*0350*/  ISETP.NE.AND P0, PT, R2, 0x54, PT ;  /* 0x000000540200780c */ /* 0x000fda0003f05270 */
[----:B------:R-:W-:Y:S05]  /*0360*/  @!P0 BRA `(.L_x_9) ;  /* 0x0000000000088947 */ /* 0x000fea0003800000 */
.L_x_8:
[----:B------:R-:W-:Y:S01]  /*0370*/  IMAD.MOV.U32 R8, RZ, RZ, -0x1 ;  /* 0xffffffffff087424 */ /* 0x000fe200078e00ff */
[----:B------:R-:W-:Y:S06]  /*0380*/  BRA `(.L_x_7) ;  /* 0x0000000000047947 */ /* 0x000fec0003800000 */
.L_x_9:
[----:B------:R-:W-:-:S07]  /*0390*/  IMAD.MOV.U32 R8, RZ, RZ, 0x3 ;  /* 0x00000003ff087424 */ /* 0x000fce00078e00ff */
.L_x_7:
[----:B------:R-:W-:Y:S05]  /*03a0*/  BSYNC.RECONVERGENT B0 ;  /* 0x0000000000007941 */ /* 0x000fea0003800200 */
.L_x_5:
[----:B------:R-:W0:Y:S01]  /*03b0*/  LDCU UR6, c[0x0][0x39c] ;  /* 0x00007380ff0677ac */ /* 0x000e220008000800 */
[----:B------:R-:W1:Y:S01]  /*03c0*/  LDC.64 R4, c[0x0][0x390] ;  /* 0x0000e400ff047b82 */ /* 0x000e620000000a00 */
[----:B------:R-:W-:-:S04]  /*03d0*/  VIADD R0, R0, 0xffffffff ;  /* 0xffffffff00007836 */ /* 0x000fc80000000000 */
[----:B0-----:R-:W-:-:S04]  /*03e0*/  IMAD R3, R0, UR6, R0 ;  /* 0x0000000600037c24 */ /* 0x001fc8000f8e0200 */
[----:B------:R-:W-:-:S05]  /*03f0*/  IMAD.IADD R3, R6, 0x1, R3 ;  /* 0x0000000106037824 */ /* 0x000fca00078e0203 */
[C---:B------:R-:W-:Y:S01]  /*0400*/  IADD3.X R9, PT, PT, R3.reuse, UR6, RZ, PT, !PT ;  /* 0x0000000603097c10 */ /* 0x040fe2000bffe4ff */
[----:B-1----:R-:W-:-:S04]  /*0410*/  IMAD.WIDE R2, R3, 0x4, R4 ;  /* 0x0000000403027825 */ /* 0x002fc800078e0204 */
[----:B------:R-:W-:Y:S01]  /*0420*/  IMAD.WIDE R4, R9, 0x4, R4 ;  /* 0x0000000409047825 */ /* 0x000fe200078e0204 */
[----:B------:R-:W2:Y:S04]  /*0430*/  LDG.E R6, desc[UR4][R2.64+0x4] ;  /* 0x0000040402067981 */ /* 0x000ea8000c1e1900 */
[----:B------:R-:W2:Y:S04]  /*0440*/  LDG.E R11, desc[UR4][R4.64] ;  /* 0x00000004040b7981 */ /* 0x000ea8000c1e1900 */
[----:B------:R-:W3:Y:S01]  /*0450*/  LDG.E R9, desc[UR4][R2.64] ;  /* 0x0000000402097981 */ /* 0x000ee2000c1e1900 */
[----:B------:R-:W-:-:S04]  /*0460*/  LOP3.LUT R0, R8, R7, RZ, 0xfc, !PT ;  /* 0x0000000708007212 */ /* 0x000fc800078efcff */
[----:B------:R-:W-:Y:S01]  /*0470*/  ISETP.GE.AND P0, PT, R0, RZ, PT ;  /* 0x000000ff0000720c */ /* 0x000fe20003f06270 */
[----:B------:R-:W-:-:S12]  /*0480*/  IMAD.MOV.U32 R0, RZ, RZ, RZ ;  /* 0x000000ffff007224 */ /* 0x000fd800078e00ff */
[----:B------:R-:W-:-:S04]  /*0490*/  @P0 IMAD R7, R7, 0x4, R8 ;  /* 0x0000000407070824 */ /* 0x000fc800078e0208 */
[----:B------:R-:W-:-:S04]  /*04a0*/  @P0 IMAD.SHL.U32 R7, R7, 0x4, RZ ;  /* 0x0000000407070824 */ /* 0x000fc800078e00ff */
[----:B------:R-:W3:Y:S01]  /*04b0*/  @P0 LDC R0, c[0x3][R7] ;  /* 0x00c0000007000b82 */ /* 0x000ee20000000800 */
[----:B--2---:R-:W-:-:S05]  /*04c0*/  VIMNMX R6, PT, PT, R6, R11, !PT ;  /* 0x0000000b06067248 */ /* 0x004fca0007fe0100 */
[----:B------:R-:W-:-:S05]  /*04d0*/  VIADD R6, R6, 0xfffffffe ;  /* 0xfffffffe06067836 */ /* 0x000fca0000000000 */
[----:B---3--:R-:W-:-:S05]  /*04e0*/  VIADDMNMX.RELU R9, R9, R0, R6, !PT ;  /* 0x0000000009097246 */ /* 0x008fca0007801106 */
[----:B------:R-:W-:Y:S01]  /*04f0*/  STG.E desc[UR4][R4.64+0x4], R9 ;  /* 0x0000040904007986 */ /* 0x000fe2000c101904 */
[----:B------:R-:W-:Y:S05]  /*0500*/  EXIT ;  /* 0x000000000000794d */ /* 0x000fea0003800000 */
.L_x_10:
[----:B------:R-:W-:-:S00]  /*0510*/  BRA `(.L_x_10) ;  /* 0xfffffffc00fc7947 */ /* 0x000fc0000383ffff */
[----:B------:R-:W-:-:S00]  /*0520*/  NOP ;  /* 0x0000000000007918 */ /* 0x000fc00000000000 */
        /* <DEDUP_REMOVED lines=13> */
.L_x_11:


//--------------------- .nv.shared.reserved.0     --------------------------
	.section	.nv.shared.reserved.0,"aw",@nobits
	.weak		__nv_reservedSMEM_offset_0_alias
	.size		__nv_reservedSMEM_offset_0_alias, 0, 64
	.other		__nv_reservedSMEM_offset_0_alias,@"STO_CUDA_RESERVED_SHARED STV_DEFAULT"
__nv_reservedSMEM_offset_0_alias:
	.zero		0
	.zero		64


//--------------------- .nv.constant0._Z21smith_waterman_kernelPcS_Piiiiii --------------------------
	.section	.nv.constant0._Z21smith_waterman_kernelPcS_Piiiiii,"a",@progbits
	.sectionflags	@""
	.align	4
.nv.constant0._Z21smith_waterman_kernelPcS_Piiiiii:
	.zero		940


//--------------------- SYMBOLS --------------------------

	.type		.nv.reservedSmem.offset0,@object
	.size		.nv.reservedSmem.offset0,0x4
